//
// Generated by NVIDIA NVVM Compiler
//
// Compiler Build ID: CL-36424714
// Cuda compilation tools, release 13.0, V13.0.88
// Based on NVVM 20.0.0
//

.version 9.0
.target sm_100
.address_size 64

	// .globl	_Z14oddEvenEigSortPfS_ii

.visible .entry _Z14oddEvenEigSortPfS_ii(
	.param .u64 .ptr .align 1 _Z14oddEvenEigSortPfS_ii_param_0,
	.param .u64 .ptr .align 1 _Z14oddEvenEigSortPfS_ii_param_1,
	.param .u32 _Z14oddEvenEigSortPfS_ii_param_2,
	.param .u32 _Z14oddEvenEigSortPfS_ii_param_3
)
{
	.reg .pred 	%p<13>;
	.reg .b32 	%r<35>;
	.reg .b32 	%f<33>;
	.reg .b64 	%rd<36>;

	ld.param.u64 	%rd10, [_Z14oddEvenEigSortPfS_ii_param_0];
	ld.param.u64 	%rd11, [_Z14oddEvenEigSortPfS_ii_param_1];
	ld.param.u32 	%r16, [_Z14oddEvenEigSortPfS_ii_param_2];
	ld.param.u32 	%r17, [_Z14oddEvenEigSortPfS_ii_param_3];
	cvta.to.global.u64 	%rd1, %rd11;
	mov.u32 	%r18, %ctaid.x;
	mov.u32 	%r19, %ntid.x;
	mov.u32 	%r20, %tid.x;
	mad.lo.s32 	%r21, %r18, %r19, %r20;
	shl.b32 	%r22, %r21, 1;
	setp.ne.s32 	%p1, %r17, 0;
	selp.u32 	%r23, 1, 0, %p1;
	or.b32  	%r1, %r22, %r23;
	add.s32 	%r24, %r16, -1;
	setp.ge.s32 	%p2, %r1, %r24;
	@%p2 bra 	$L__BB0_14;
	cvta.to.global.u64 	%rd12, %rd10;
	mul.wide.s32 	%rd13, %r1, 4;
	add.s64 	%rd2, %rd12, %rd13;
	ld.global.f32 	%f1, [%rd2];
	ld.global.f32 	%f2, [%rd2+4];
	setp.leu.f32 	%p3, %f1, %f2;
	@%p3 bra 	$L__BB0_14;
	st.global.f32 	[%rd2], %f2;
	st.global.f32 	[%rd2+4], %f1;
	setp.lt.s32 	%p4, %r16, 1;
	@%p4 bra 	$L__BB0_14;
	and.b32  	%r2, %r16, 7;
	setp.lt.u32 	%p5, %r16, 8;
	mov.b32 	%r33, 0;
	@%p5 bra 	$L__BB0_6;
	and.b32  	%r33, %r16, 2147483640;
	neg.s32 	%r31, %r33;
	shl.b32 	%r5, %r16, 3;
	mul.wide.u32 	%rd3, %r16, 4;
	mul.wide.u32 	%rd4, %r16, 8;
	mul.wide.u32 	%rd5, %r16, 12;
	mul.wide.u32 	%rd6, %r16, 16;
	mul.wide.u32 	%rd7, %r16, 20;
	mul.wide.u32 	%rd8, %r16, 24;
	mul.wide.u32 	%rd9, %r16, 28;
	mov.u32 	%r30, %r1;
$L__BB0_5:
	.pragma "nounroll";
	mul.wide.s32 	%rd14, %r30, 4;
	add.s64 	%rd15, %rd1, %rd14;
	add.s64 	%rd16, %rd15, 4;
	ld.global.f32 	%f3, [%rd15];
	ld.global.f32 	%f4, [%rd15+4];
	st.global.f32 	[%rd15], %f4;
	st.global.f32 	[%rd15+4], %f3;
	add.s64 	%rd17, %rd16, %rd3;
	ld.global.f32 	%f5, [%rd17+-4];
	ld.global.f32 	%f6, [%rd17];
	st.global.f32 	[%rd17+-4], %f6;
	st.global.f32 	[%rd17], %f5;
	add.s64 	%rd18, %rd16, %rd4;
	ld.global.f32 	%f7, [%rd18+-4];
	ld.global.f32 	%f8, [%rd18];
	st.global.f32 	[%rd18+-4], %f8;
	st.global.f32 	[%rd18], %f7;
	add.s64 	%rd19, %rd16, %rd5;
	ld.global.f32 	%f9, [%rd19+-4];
	ld.global.f32 	%f10, [%rd19];
	st.global.f32 	[%rd19+-4], %f10;
	st.global.f32 	[%rd19], %f9;
	add.s64 	%rd20, %rd16, %rd6;
	ld.global.f32 	%f11, [%rd20+-4];
	ld.global.f32 	%f12, [%rd20];
	st.global.f32 	[%rd20+-4], %f12;
	st.global.f32 	[%rd20], %f11;
	add.s64 	%rd21, %rd16, %rd7;
	ld.global.f32 	%f13, [%rd21+-4];
	ld.global.f32 	%f14, [%rd21];
	st.global.f32 	[%rd21+-4], %f14;
	st.global.f32 	[%rd21], %f13;
	add.s64 	%rd22, %rd16, %rd8;
	ld.global.f32 	%f15, [%rd22+-4];
	ld.global.f32 	%f16, [%rd22];
	st.global.f32 	[%rd22+-4], %f16;
	st.global.f32 	[%rd22], %f15;
	add.s64 	%rd23, %rd16, %rd9;
	ld.global.f32 	%f17, [%rd23+-4];
	ld.global.f32 	%f18, [%rd23];
	st.global.f32 	[%rd23+-4], %f18;
	st.global.f32 	[%rd23], %f17;
	add.s32 	%r31, %r31, 8;
	add.s32 	%r30, %r30, %r5;
	setp.ne.s32 	%p6, %r31, 0;
	@%p6 bra 	$L__BB0_5;
$L__BB0_6:
	setp.eq.s32 	%p7, %r2, 0;
	@%p7 bra 	$L__BB0_14;
	and.b32  	%r11, %r16, 3;
	setp.lt.u32 	%p8, %r2, 4;
	@%p8 bra 	$L__BB0_9;
	mad.lo.s32 	%r26, %r33, %r16, %r1;
	mul.wide.s32 	%rd24, %r26, 4;
	add.s64 	%rd25, %rd1, %rd24;
	ld.global.f32 	%f19, [%rd25];
	ld.global.f32 	%f20, [%rd25+4];
	st.global.f32 	[%rd25], %f20;
	st.global.f32 	[%rd25+4], %f19;
	mul.wide.u32 	%rd26, %r16, 4;
	add.s64 	%rd27, %rd25, %rd26;
	ld.global.f32 	%f21, [%rd27];
	ld.global.f32 	%f22, [%rd27+4];
	st.global.f32 	[%rd27], %f22;
	st.global.f32 	[%rd27+4], %f21;
	add.s64 	%rd28, %rd27, %rd26;
	ld.global.f32 	%f23, [%rd28];
	ld.global.f32 	%f24, [%rd28+4];
	st.global.f32 	[%rd28], %f24;
	st.global.f32 	[%rd28+4], %f23;
	add.s64 	%rd29, %rd28, %rd26;
	ld.global.f32 	%f25, [%rd29];
	ld.global.f32 	%f26, [%rd29+4];
	st.global.f32 	[%rd29], %f26;
	st.global.f32 	[%rd29+4], %f25;
	add.s32 	%r33, %r33, 4;
$L__BB0_9:
	setp.eq.s32 	%p9, %r11, 0;
	@%p9 bra 	$L__BB0_14;
	setp.eq.s32 	%p10, %r11, 1;
	@%p10 bra 	$L__BB0_12;
	mad.lo.s32 	%r27, %r33, %r16, %r1;
	mul.wide.s32 	%rd30, %r27, 4;
	add.s64 	%rd31, %rd1, %rd30;
	ld.global.f32 	%f27, [%rd31];
	ld.global.f32 	%f28, [%rd31+4];
	st.global.f32 	[%rd31], %f28;
	st.global.f32 	[%rd31+4], %f27;
	mul.wide.u32 	%rd32, %r16, 4;
	add.s64 	%rd33, %rd31, %rd32;
	ld.global.f32 	%f29, [%rd33];
	ld.global.f32 	%f30, [%rd33+4];
	st.global.f32 	[%rd33], %f30;
	st.global.f32 	[%rd33+4], %f29;
	add.s32 	%r33, %r33, 2;
$L__BB0_12:
	and.b32  	%r28, %r16, 1;
	setp.eq.b32 	%p11, %r28, 1;
	not.pred 	%p12, %p11;
	@%p12 bra 	$L__BB0_14;
	mad.lo.s32 	%r29, %r33, %r16, %r1;
	mul.wide.s32 	%rd34, %r29, 4;
	add.s64 	%rd35, %rd1, %rd34;
	ld.global.f32 	%f31, [%rd35];
	ld.global.f32 	%f32, [%rd35+4];
	st.global.f32 	[%rd35], %f32;
	st.global.f32 	[%rd35+4], %f31;
$L__BB0_14:
	ret;

}


// ===== COMPILED SASS (sm_100) =====

	.target	sm_100

	.elftype	@"ET_EXEC"


//--------------------- .note.nv.tkinfo           --------------------------
	.section	.note.nv.tkinfo,"",@"SHT_NOTE"
	.sectionflags	@"SHF_NOTE_NV_TKINFO"
	.tkinfo
        /*0018*/ 	.word	0x00000002
        /*0030*/ 	.string	""
        /*0030*/ 	.string	"ptxas"
        /*0030*/ 	.string	"Cuda compilation tools, release 13.0, V13.0.88"
        /*0030*/ 	.string	"Build cuda_13.0.r13.0/compiler.36424714_0"
        /*0030*/ 	.string	"-arch sm_100 -m 64 "



//--------------------- .note.nv.cuinfo           --------------------------
	.section	.note.nv.cuinfo,"",@"SHT_NOTE"
	.sectionflags	@"SHF_NOTE_NV_CUINFO"
        /*0018*/ 	.short	0x0002
        /*001a*/ 	.short	0x0064
        /*001c*/ 	.short	0x0082
	.zero		2


//--------------------- .nv.info                  --------------------------
	.section	.nv.info,"",@"SHT_CUDA_INFO"
	.align	4


	//----- nvinfo : EIATTR_REGCOUNT
	.align		4
        /*0000*/ 	.byte	0x04, 0x2f
        /*0002*/ 	.short	(.L_1 - .L_0)
	.align		4
.L_0:
        /*0004*/ 	.word	index@(_Z14oddEvenEigSortPfS_ii)
        /*0008*/ 	.word	0x0000001e


	//----- nvinfo : EIATTR_FRAME_SIZE
	.align		4
.L_1:
        /*000c*/ 	.byte	0x04, 0x11
        /*000e*/ 	.short	(.L_3 - .L_2)
	.align		4
.L_2:
        /*0010*/ 	.word	index@(_Z14oddEvenEigSortPfS_ii)
        /*0014*/ 	.word	0x00000000


	//----- nvinfo : EIATTR_MIN_STACK_SIZE
	.align		4
.L_3:
        /*0018*/ 	.byte	0x04, 0x12
        /*001a*/ 	.short	(.L_5 - .L_4)
	.align		4
.L_4:
        /*001c*/ 	.word	index@(_Z14oddEvenEigSortPfS_ii)
        /*0020*/ 	.word	0x00000000
.L_5:


//--------------------- .nv.compat                --------------------------
	.section	.nv.compat,"",@"SHT_CUDA_COMPAT_INFO"
	.align	4
        /*0000*/ 	.byte	0x02, 0x09, 0x00, 0x00, 0x02, 0x02, 0x01, 0x00, 0x02, 0x05, 0x05, 0x00, 0x03, 0x07, 0x01, 0x01
        /*0010*/ 	.byte	0x02, 0x03, 0x00, 0x00, 0x02, 0x06, 0x01, 0x00, 0x04, 0x0b, 0x08, 0x00, 0x09, 0x00, 0x00, 0x00
        /*0020*/ 	.byte	0x00, 0x00, 0x00, 0x00


//--------------------- .nv.info._Z14oddEvenEigSortPfS_ii --------------------------
	.section	.nv.info._Z14oddEvenEigSortPfS_ii,"",@"SHT_CUDA_INFO"
	.sectionflags	@""
	.align	4


	//----- nvinfo : EIATTR_CUDA_API_VERSION
	.align		4
        /*0000*/ 	.byte	0x04, 0x37
        /*0002*/ 	.short	(.L_7 - .L_6)
.L_6:
        /*0004*/ 	.word	0x00000082


	//----- nvinfo : EIATTR_KPARAM_INFO
	.align		4
.L_7:
        /*0008*/ 	.byte	0x04, 0x17
        /*000a*/ 	.short	(.L_9 - .L_8)
.L_8:
        /*000c*/ 	.word	0x00000000
        /*0010*/ 	.short	0x0003
        /*0012*/ 	.short	0x0014
        /*0014*/ 	.byte	0x00, 0xf0, 0x11, 0x00


	//----- nvinfo : EIATTR_KPARAM_INFO
	.align		4
.L_9:
        /*0018*/ 	.byte	0x04, 0x17
        /*001a*/ 	.short	(.L_11 - .L_10)
.L_10:
        /*001c*/ 	.word	0x00000000
        /*0020*/ 	.short	0x0002
        /*0022*/ 	.short	0x0010
        /*0024*/ 	.byte	0x00, 0xf0, 0x11, 0x00


	//----- nvinfo : EIATTR_KPARAM_INFO
	.align		4
.L_11:
        /*0028*/ 	.byte	0x04, 0x17
        /*002a*/ 	.short	(.L_13 - .L_12)
.L_12:
        /*002c*/ 	.word	0x00000000
        /*0030*/ 	.short	0x0001
        /*0032*/ 	.short	0x0008
        /*0034*/ 	.byte	0x00, 0xf5, 0x21, 0x00


	//----- nvinfo : EIATTR_KPARAM_INFO
	.align		4
.L_13:
        /*0038*/ 	.byte	0x04, 0x17
        /*003a*/ 	.short	(.L_15 - .L_14)
.L_14:
        /*003c*/ 	.word	0x00000000
        /*0040*/ 	.short	0x0000
        /*0042*/ 	.short	0x0000
        /*0044*/ 	.byte	0x00, 0xf5, 0x21, 0x00


	//----- nvinfo : EIATTR_SPARSE_MMA_MASK
	.align		4
.L_15:
        /*0048*/ 	.byte	0x03, 0x50
        /*004a*/ 	.short	0x0000


	//----- nvinfo : EIATTR_MAXREG_COUNT
	.align		4
        /*004c*/ 	.byte	0x03, 0x1b
        /*004e*/ 	.short	0x00ff


	//----- nvinfo : EIATTR_MERCURY_ISA_VERSION
	.align		4
        /*0050*/ 	.byte	0x03, 0x5f
        /*0052*/ 	.short	0x0101


	//----- nvinfo : EIATTR_VRC_CTA_INIT_COUNT
	.align		4
        /*0054*/ 	.byte	0x02, 0x4a
	.zero		1
	.zero		1


	//----- nvinfo : EIATTR_EXIT_INSTR_OFFSETS
	.align		4
        /*0058*/ 	.byte	0x04, 0x1c
        /*005a*/ 	.short	(.L_17 - .L_16)


	//   ....[0]....
.L_16:
        /*005c*/ 	.word	0x000000b0


	//   ....[1]....
        /*0060*/ 	.word	0x00000120


	//   ....[2]....
        /*0064*/ 	.word	0x00000160


	//   ....[3]....
        /*0068*/ 	.word	0x000004e0


	//   ....[4]....
        /*006c*/ 	.word	0x000006a0


	//   ....[5]....
        /*0070*/ 	.word	0x000007c0


	//   ....[6]....
        /*0074*/ 	.word	0x00000840


	//----- nvinfo : EIATTR_CBANK_PARAM_SIZE
	.align		4
.L_17:
        /*0078*/ 	.byte	0x03, 0x19
        /*007a*/ 	.short	0x0018


	//----- nvinfo : EIATTR_PARAM_CBANK
	.align		4
        /*007c*/ 	.byte	0x04, 0x0a
        /*007e*/ 	.short	(.L_19 - .L_18)
	.align		4
.L_18:
        /*0080*/ 	.word	index@(.nv.constant0._Z14oddEvenEigSortPfS_ii)
        /*0084*/ 	.short	0x0380
        /*0086*/ 	.short	0x0018


	//----- nvinfo : EIATTR_SW_WAR
	.align		4
.L_19:
        /*0088*/ 	.byte	0x04, 0x36
        /*008a*/ 	.short	(.L_21 - .L_20)
.L_20:
        /*008c*/ 	.word	0x00000008
.L_21:


//--------------------- .nv.callgraph             --------------------------
	.section	.nv.callgraph,"",@"SHT_CUDA_CALLGRAPH"
	.align	4
	.sectionentsize	8
	.align		4
        /*0000*/ 	.word	0x00000000
	.align		4
        /*0004*/ 	.word	0xffffffff
	.align		4
        /*0008*/ 	.word	0x00000000
	.align		4
        /*000c*/ 	.word	0xfffffffe
	.align		4
        /*0010*/ 	.word	0x00000000
	.align		4
        /*0014*/ 	.word	0xfffffffd
	.align		4
        /*0018*/ 	.word	0x00000000
	.align		4
        /*001c*/ 	.word	0xfffffffc


//--------------------- .text._Z14oddEvenEigSortPfS_ii --------------------------
	.section	.text._Z14oddEvenEigSortPfS_ii,"ax",@progbits
	.align	128
        .global         _Z14oddEvenEigSortPfS_ii
        .type           _Z14oddEvenEigSortPfS_ii,@function
        .size           _Z14oddEvenEigSortPfS_ii,(.L_x_5 - _Z14oddEvenEigSortPfS_ii)
        .other          _Z14oddEvenEigSortPfS_ii,@"STO_CUDA_ENTRY STV_DEFAULT"
_Z14oddEvenEigSortPfS_ii:
.text._Z14oddEvenEigSortPfS_ii:
[----:B------:R-:W-:Y:S01]  /*0000*/  LDC R1, c[0x0][0x37c] ;  /* 0x0000df00ff017b82 */ /* 0x000fe20000000800 */
[----:B------:R-:W0:Y:S07]  /*0010*/  S2R R5, SR_TID.X ;  /* 0x0000000000057919 */ /* 0x000e2e0000002100 */
[----:B------:R-:W1:Y:S08]  /*0020*/  LDC.64 R2, c[0x0][0x390] ;  /* 0x0000e400ff027b82 */ /* 0x000e700000000a00 */
[----:B------:R-:W0:Y:S08]  /*0030*/  S2UR UR4, SR_CTAID.X ;  /* 0x00000000000479c3 */ /* 0x000e300000002500 */
[----:B------:R-:W0:Y:S01]  /*0040*/  LDC R0, c[0x0][0x360] ;  /* 0x0000d800ff007b82 */ /* 0x000e220000000800 */
[----:B-1----:R-:W-:-:S02]  /*0050*/  ISETP.NE.AND P0, PT, R3, RZ, PT ;  /* 0x000000ff0300720c */ /* 0x002fc40003f05270 */
[----:B------:R-:W-:Y:S01]  /*0060*/  IADD3 R4, PT, PT, R2, -0x1, RZ ;  /* 0xffffffff02047810 */ /* 0x000fe20007ffe0ff */
[----:B0-----:R-:W-:Y:S01]  /*0070*/  IMAD R3, R0, UR4, R5 ;  /* 0x0000000400037c24 */ /* 0x001fe2000f8e0205 */
[----:B------:R-:W-:-:S04]  /*0080*/  SEL R0, RZ, 0x1, !P0 ;  /* 0x00000001ff007807 */ /* 0x000fc80004000000 */
[----:B------:R-:W-:-:S04]  /*0090*/  LEA R3, R3, R0, 0x1 ;  /* 0x0000000003037211 */ /* 0x000fc800078e08ff */
[----:B------:R-:W-:-:S13]  /*00a0*/  ISETP.GE.AND P0, PT, R3, R4, PT ;  /* 0x000000040300720c */ /* 0x000fda0003f06270 */
[----:B------:R-:W-:Y:S05]  /*00b0*/  @P0 EXIT ;  /* 0x000000000000094d */ /* 0x000fea0003800000 */
[----:B------:R-:W0:Y:S01]  /*00c0*/  LDC.64 R4, c[0x0][0x380] ;  /* 0x0000e000ff047b82 */ /* 0x000e220000000a00 */
[----:B------:R-:W1:Y:S01]  /*00d0*/  LDCU.64 UR4, c[0x0][0x358] ;  /* 0x00006b00ff0477ac */ /* 0x000e620008000a00 */
[----:B0-----:R-:W-:-:S05]  /*00e0*/  IMAD.WIDE R4, R3, 0x4, R4 ;  /* 0x0000000403047825 */ /* 0x001fca00078e0204 */
[----:B-1----:R-:W2:Y:S04]  /*00f0*/  LDG.E R7, desc[UR4][R4.64] ;  /* 0x0000000404077981 */ /* 0x002ea8000c1e1900 */
[----:B------:R-:W2:Y:S02]  /*0100*/  LDG.E R0, desc[UR4][R4.64+0x4] ;  /* 0x0000040404007981 */ /* 0x000ea4000c1e1900 */
[----:B--2---:R-:W-:-:S13]  /*0110*/  FSETP.GT.AND P0, PT, R7, R0, PT ;  /* 0x000000000700720b */ /* 0x004fda0003f04000 */
[----:B------:R-:W-:Y:S05]  /*0120*/  @!P0 EXIT ;  /* 0x000000000000894d */ /* 0x000fea0003800000 */
[----:B------:R-:W-:Y:S01]  /*0130*/  ISETP.GE.AND P0, PT, R2, 0x1, PT ;  /* 0x000000010200780c */ /* 0x000fe20003f06270 */
[----:B------:R0:W-:Y:S04]  /*0140*/  STG.E desc[UR4][R4.64], R0 ;  /* 0x0000000004007986 */ /* 0x0001e8000c101904 */
[----:B------:R0:W-:Y:S08]  /*0150*/  STG.E desc[UR4][R4.64+0x4], R7 ;  /* 0x0000040704007986 */ /* 0x0001f0000c101904 */
[----:B------:R-:W-:Y:S05]  /*0160*/  @!P0 EXIT ;  /* 0x000000000000894d */ /* 0x000fea0003800000 */
[C---:B------:R-:W-:Y:S01]  /*0170*/  ISETP.GE.U32.AND P1, PT, R2.reuse, 0x8, PT ;  /* 0x000000080200780c */ /* 0x040fe20003f26070 */
[----:B0-----:R-:W-:Y:S01]  /*0180*/  IMAD.MOV.U32 R0, RZ, RZ, RZ ;  /* 0x000000ffff007224 */ /* 0x001fe200078e00ff */
[----:B------:R-:W-:-:S04]  /*0190*/  LOP3.LUT R16, R2, 0x7, RZ, 0xc0, !PT ;  /* 0x0000000702107812 */ /* 0x000fc800078ec0ff */
[----:B------:R-:W-:-:S07]  /*01a0*/  ISETP.NE.AND P0, PT, R16, RZ, PT ;  /* 0x000000ff1000720c */ /* 0x000fce0003f05270 */
[----:B------:R-:W-:Y:S06]  /*01b0*/  @!P1 BRA `(.L_x_0) ;  /* 0x0000000000c89947 */ /* 0x000fec0003800000 */
[----:B------:R-:W-:Y:S02]  /*01c0*/  LOP3.LUT R0, R2, 0x7ffffff8, RZ, 0xc0, !PT ;  /* 0x7ffffff802007812 */ /* 0x000fe400078ec0ff */
[----:B------:R-:W-:-:S03]  /*01d0*/  MOV R7, R3 ;  /* 0x0000000300077202 */ /* 0x000fc60000000f00 */
[----:B------:R-:W-:-:S07]  /*01e0*/  IMAD.MOV R6, RZ, RZ, -R0 ;  /* 0x000000ffff067224 */ /* 0x000fce00078e0a00 */
.L_x_1:
[----:B--2---:R-:W0:Y:S02]  /*01f0*/  LDC.64 R8, c[0x0][0x388] ;  /* 0x0000e200ff087b82 */ /* 0x004e240000000a00 */
[----:B0-----:R-:W-:-:S05]  /*0200*/  IMAD.WIDE R8, R7, 0x4, R8 ;  /* 0x0000000407087825 */ /* 0x001fca00078e0208 */
[----:B------:R-:W2:Y:S04]  /*0210*/  LDG.E R19, desc[UR4][R8.64+0x4] ;  /* 0x0000040408137981 */ /* 0x000ea8000c1e1900 */
[----:B------:R-:W3:Y:S01]  /*0220*/  LDG.E R17, desc[UR4][R8.64] ;  /* 0x0000000408117981 */ /* 0x000ee2000c1e1900 */
[----:B------:R-:W-:-:S04]  /*0230*/  IADD3 R4, P1, PT, R8, 0x4, RZ ;  /* 0x0000000408047810 */ /* 0x000fc80007f3e0ff */
[----:B------:R-:W-:-:S03]  /*0240*/  IADD3.X R5, PT, PT, RZ, R9, RZ, P1, !PT ;  /* 0x00000009ff057210 */ /* 0x000fc60000ffe4ff */
[C-C-:B------:R-:W-:Y:S01]  /*0250*/  IMAD.WIDE.U32 R10, R2.reuse, 0x4, R4.reuse ;  /* 0x00000004020a7825 */ /* 0x140fe200078e0004 */
[----:B--2---:R0:W-:Y:S04]  /*0260*/  STG.E desc[UR4][R8.64], R19 ;  /* 0x0000001308007986 */ /* 0x0041e8000c101904 */
[----:B---3--:R1:W-:Y:S04]  /*0270*/  STG.E desc[UR4][R8.64+0x4], R17 ;  /* 0x0000041108007986 */ /* 0x0083e8000c101904 */
[----:B------:R-:W2:Y:S04]  /*0280*/  LDG.E R23, desc[UR4][R10.64] ;  /* 0x000000040a177981 */ /* 0x000ea8000c1e1900 */
[----:B------:R-:W3:Y:S01]  /*0290*/  LDG.E R21, desc[UR4][R10.64+-0x4] ;  /* 0xfffffc040a157981 */ /* 0x000ee2000c1e1900 */
[----:B------:R-:W-:-:S03]  /*02a0*/  IMAD.WIDE.U32 R12, R2, 0x8, R4 ;  /* 0x00000008020c7825 */ /* 0x000fc600078e0004 */
[----:B--2---:R2:W-:Y:S04]  /*02b0*/  STG.E desc[UR4][R10.64+-0x4], R23 ;  /* 0xfffffc170a007986 */ /* 0x0045e8000c101904 */
[----:B---3--:R3:W-:Y:S04]  /*02c0*/  STG.E desc[UR4][R10.64], R21 ;  /* 0x000000150a007986 */ /* 0x0087e8000c101904 */
[----:B------:R-:W4:Y:S04]  /*02d0*/  LDG.E R27, desc[UR4][R12.64] ;  /* 0x000000040c1b7981 */ /* 0x000f28000c1e1900 */
[----:B------:R-:W5:Y:S01]  /*02e0*/  LDG.E R25, desc[UR4][R12.64+-0x4] ;  /* 0xfffffc040c197981 */ /* 0x000f62000c1e1900 */
[----:B------:R-:W-:-:S03]  /*02f0*/  IMAD.WIDE.U32 R14, R2, 0xc, R4 ;  /* 0x0000000c020e7825 */ /* 0x000fc600078e0004 */
[----:B----4-:R4:W-:Y:S04]  /*0300*/  STG.E desc[UR4][R12.64+-0x4], R27 ;  /* 0xfffffc1b0c007986 */ /* 0x0109e8000c101904 */
[----:B-----5:R5:W-:Y:S04]  /*0310*/  STG.E desc[UR4][R12.64], R25 ;  /* 0x000000190c007986 */ /* 0x020be8000c101904 */
[----:B0-----:R-:W2:Y:S04]  /*0320*/  LDG.E R19, desc[UR4][R14.64] ;  /* 0x000000040e137981 */ /* 0x001ea8000c1e1900 */
[----:B-1----:R-:W3:Y:S01]  /*0330*/  LDG.E R17, desc[UR4][R14.64+-0x4] ;  /* 0xfffffc040e117981 */ /* 0x002ee2000c1e1900 */
[----:B------:R-:W-:-:S03]  /*0340*/  IMAD.WIDE.U32 R8, R2, 0x10, R4 ;  /* 0x0000001002087825 */ /* 0x000fc600078e0004 */
[----:B--2---:R-:W-:Y:S04]  /*0350*/  STG.E desc[UR4][R14.64+-0x4], R19 ;  /* 0xfffffc130e007986 */ /* 0x004fe8000c101904 */
[----:B---3--:R0:W-:Y:S04]  /*0360*/  STG.E desc[UR4][R14.64], R17 ;  /* 0x000000110e007986 */ /* 0x0081e8000c101904 */
[----:B------:R-:W2:Y:S04]  /*0370*/  LDG.E R23, desc[UR4][R8.64] ;  /* 0x0000000408177981 */ /* 0x000ea8000c1e1900 */
[----:B------:R-:W3:Y:S01]  /*0380*/  LDG.E R21, desc[UR4][R8.64+-0x4] ;  /* 0xfffffc0408157981 */ /* 0x000ee2000c1e1900 */
[----:B------:R-:W-:-:S03]  /*0390*/  IMAD.WIDE.U32 R10, R2, 0x14, R4 ;  /* 0x00000014020a7825 */ /* 0x000fc600078e0004 */
[----:B--2---:R-:W-:Y:S04]  /*03a0*/  STG.E desc[UR4][R8.64+-0x4], R23 ;  /* 0xfffffc1708007986 */ /* 0x004fe8000c101904 */
[----:B---3--:R1:W-:Y:S04]  /*03b0*/  STG.E desc[UR4][R8.64], R21 ;  /* 0x0000001508007986 */ /* 0x0083e8000c101904 */
[----:B----4-:R-:W2:Y:S04]  /*03c0*/  LDG.E R27, desc[UR4][R10.64] ;  /* 0x000000040a1b7981 */ /* 0x010ea8000c1e1900 */
[----:B-----5:R-:W3:Y:S01]  /*03d0*/  LDG.E R25, desc[UR4][R10.64+-0x4] ;  /* 0xfffffc040a197981 */ /* 0x020ee2000c1e1900 */
[----:B------:R-:W-:-:S03]  /*03e0*/  IMAD.WIDE.U32 R12, R2, 0x18, R4 ;  /* 0x00000018020c7825 */ /* 0x000fc600078e0004 */
[----:B--2---:R2:W-:Y:S04]  /*03f0*/  STG.E desc[UR4][R10.64+-0x4], R27 ;  /* 0xfffffc1b0a007986 */ /* 0x0045e8000c101904 */
[----:B---3--:R2:W-:Y:S04]  /*0400*/  STG.E desc[UR4][R10.64], R25 ;  /* 0x000000190a007986 */ /* 0x0085e8000c101904 */
[----:B0-----:R-:W3:Y:S04]  /*0410*/  LDG.E R17, desc[UR4][R12.64] ;  /* 0x000000040c117981 */ /* 0x001ee8000c1e1900 */
[----:B------:R-:W4:Y:S01]  /*0420*/  LDG.E R15, desc[UR4][R12.64+-0x4] ;  /* 0xfffffc040c0f7981 */ /* 0x000f22000c1e1900 */
[----:B------:R-:W-:-:S03]  /*0430*/  IMAD.WIDE.U32 R4, R2, 0x1c, R4 ;  /* 0x0000001c02047825 */ /* 0x000fc600078e0004 */
[----:B---3--:R2:W-:Y:S04]  /*0440*/  STG.E desc[UR4][R12.64+-0x4], R17 ;  /* 0xfffffc110c007986 */ /* 0x0085e8000c101904 */
[----:B----4-:R2:W-:Y:S04]  /*0450*/  STG.E desc[UR4][R12.64], R15 ;  /* 0x0000000f0c007986 */ /* 0x0105e8000c101904 */
[----:B------:R-:W3:Y:S04]  /*0460*/  LDG.E R19, desc[UR4][R4.64] ;  /* 0x0000000404137981 */ /* 0x000ee8000c1e1900 */
[----:B-1----:R-:W4:Y:S01]  /*0470*/  LDG.E R9, desc[UR4][R4.64+-0x4] ;  /* 0xfffffc0404097981 */ /* 0x002f22000c1e1900 */
[----:B------:R-:W-:Y:S01]  /*0480*/  IADD3 R6, PT, PT, R6, 0x8, RZ ;  /* 0x0000000806067810 */ /* 0x000fe20007ffe0ff */
[----:B------:R-:W-:-:S03]  /*0490*/  IMAD R7, R2, 0x8, R7 ;  /* 0x0000000802077824 */ /* 0x000fc600078e0207 */
[----:B------:R-:W-:Y:S01]  /*04a0*/  ISETP.NE.AND P1, PT, R6, RZ, PT ;  /* 0x000000ff0600720c */ /* 0x000fe20003f25270 */
[----:B---3--:R2:W-:Y:S04]  /*04b0*/  STG.E desc[UR4][R4.64+-0x4], R19 ;  /* 0xfffffc1304007986 */ /* 0x0085e8000c101904 */
[----:B----4-:R2:W-:Y:S08]  /*04c0*/  STG.E desc[UR4][R4.64], R9 ;  /* 0x0000000904007986 */ /* 0x0105f0000c101904 */
[----:B------:R-:W-:Y:S05]  /*04d0*/  @P1 BRA `(.L_x_1) ;  /* 0xfffffffc00441947 */ /* 0x000fea000383ffff */
.L_x_0:
[----:B------:R-:W-:Y:S05]  /*04e0*/  @!P0 EXIT ;  /* 0x000000000000894d */ /* 0x000fea0003800000 */
[----:B------:R-:W-:Y:S02]  /*04f0*/  ISETP.GE.U32.AND P0, PT, R16, 0x4, PT ;  /* 0x000000041000780c */ /* 0x000fe40003f06070 */
[----:B--2---:R-:W-:-:S04]  /*0500*/  LOP3.LUT R12, R2, 0x3, RZ, 0xc0, !PT ;  /* 0x00000003020c7812 */ /* 0x004fc800078ec0ff */
[----:B------:R-:W-:-:S07]  /*0510*/  ISETP.NE.AND P1, PT, R12, RZ, PT ;  /* 0x000000ff0c00720c */ /* 0x000fce0003f25270 */
[----:B------:R-:W-:Y:S06]  /*0520*/  @!P0 BRA `(.L_x_2) ;  /* 0x00000000005c8947 */ /* 0x000fec0003800000 */
[----:B------:R-:W0:Y:S01]  /*0530*/  LDC.64 R4, c[0x0][0x388] ;  /* 0x0000e200ff047b82 */ /* 0x000e220000000a00 */
[----:B------:R-:W-:-:S04]  /*0540*/  IMAD R7, R0, R2, R3 ;  /* 0x0000000200077224 */ /* 0x000fc800078e0203 */
[----:B0-----:R-:W-:-:S05]  /*0550*/  IMAD.WIDE R4, R7, 0x4, R4 ;  /* 0x0000000407047825 */ /* 0x001fca00078e0204 */
[----:B------:R-:W2:Y:S04]  /*0560*/  LDG.E R15, desc[UR4][R4.64+0x4] ;  /* 0x00000404040f7981 */ /* 0x000ea8000c1e1900 */
[----:B------:R-:W3:Y:S01]  /*0570*/  LDG.E R13, desc[UR4][R4.64] ;  /* 0x00000004040d7981 */ /* 0x000ee2000c1e1900 */
[----:B------:R-:W-:-:S03]  /*0580*/  IMAD.WIDE.U32 R6, R2, 0x4, R4 ;  /* 0x0000000402067825 */ /* 0x000fc600078e0004 */
[----:B--2---:R-:W-:Y:S04]  /*0590*/  STG.E desc[UR4][R4.64], R15 ;  /* 0x0000000f04007986 */ /* 0x004fe8000c101904 */
[----:B---3--:R0:W-:Y:S04]  /*05a0*/  STG.E desc[UR4][R4.64+0x4], R13 ;  /* 0x0000040d04007986 */ /* 0x0081e8000c101904 */
[----:B------:R-:W2:Y:S04]  /*05b0*/  LDG.E R19, desc[UR4][R6.64+0x4] ;  /* 0x0000040406137981 */ /* 0x000ea8000c1e1900 */
[----:B------:R-:W3:Y:S01]  /*05c0*/  LDG.E R17, desc[UR4][R6.64] ;  /* 0x0000000406117981 */ /* 0x000ee2000c1e1900 */
[----:B------:R-:W-:-:S03]  /*05d0*/  IMAD.WIDE.U32 R8, R2, 0x4, R6 ;  /* 0x0000000402087825 */ /* 0x000fc600078e0006 */
[----:B--2---:R1:W-:Y:S04]  /*05e0*/  STG.E desc[UR4][R6.64], R19 ;  /* 0x0000001306007986 */ /* 0x0043e8000c101904 */
[----:B---3--:R1:W-:Y:S04]  /*05f0*/  STG.E desc[UR4][R6.64+0x4], R17 ;  /* 0x0000041106007986 */ /* 0x0083e8000c101904 */
[----:B------:R-:W2:Y:S04]  /*0600*/  LDG.E R23, desc[UR4][R8.64+0x4] ;  /* 0x0000040408177981 */ /* 0x000ea8000c1e1900 */
[----:B------:R-:W3:Y:S01]  /*0610*/  LDG.E R21, desc[UR4][R8.64] ;  /* 0x0000000408157981 */ /* 0x000ee2000c1e1900 */
[----:B------:R-:W-:-:S03]  /*0620*/  IMAD.WIDE.U32 R10, R2, 0x4, R8 ;  /* 0x00000004020a7825 */ /* 0x000fc600078e0008 */
[----:B--2---:R1:W-:Y:S04]  /*0630*/  STG.E desc[UR4][R8.64], R23 ;  /* 0x0000001708007986 */ /* 0x0043e8000c101904 */
[----:B---3--:R1:W-:Y:S04]  /*0640*/  STG.E desc[UR4][R8.64+0x4], R21 ;  /* 0x0000041508007986 */ /* 0x0083e8000c101904 */
[----:B0-----:R-:W2:Y:S04]  /*0650*/  LDG.E R13, desc[UR4][R10.64+0x4] ;  /* 0x000004040a0d7981 */ /* 0x001ea8000c1e1900 */
[----:B------:R-:W3:Y:S01]  /*0660*/  LDG.E R5, desc[UR4][R10.64] ;  /* 0x000000040a057981 */ /* 0x000ee2000c1e1900 */
[----:B------:R-:W-:-:S03]  /*0670*/  IADD3 R0, PT, PT, R0, 0x4, RZ ;  /* 0x0000000400007810 */ /* 0x000fc60007ffe0ff */
[----:B--2---:R1:W-:Y:S04]  /*0680*/  STG.E desc[UR4][R10.64], R13 ;  /* 0x0000000d0a007986 */ /* 0x0043e8000c101904 */
[----:B---3--:R1:W-:Y:S02]  /*0690*/  STG.E desc[UR4][R10.64+0x4], R5 ;  /* 0x000004050a007986 */ /* 0x0083e4000c101904 */
.L_x_2:
[----:B------:R-:W-:Y:S05]  /*06a0*/  @!P1 EXIT ;  /* 0x000000000000994d */ /* 0x000fea0003800000 */
[----:B------:R-:W-:Y:S02]  /*06b0*/  ISETP.NE.AND P0, PT, R12, 0x1, PT ;  /* 0x000000010c00780c */ /* 0x000fe40003f05270 */
[----:B------:R-:W-:-:S04]  /*06c0*/  LOP3.LUT R4, R2, 0x1, RZ, 0xc0, !PT ;  /* 0x0000000102047812 */ /* 0x000fc800078ec0ff */
[----:B------:R-:W-:-:S07]  /*06d0*/  ISETP.NE.U32.AND P1, PT, R4, 0x1, PT ;  /* 0x000000010400780c */ /* 0x000fce0003f25070 */
[----:B------:R-:W-:Y:S06]  /*06e0*/  @!P0 BRA `(.L_x_3) ;  /* 0x0000000000348947 */ /* 0x000fec0003800000 */
[----:B-1----:R-:W0:Y:S01]  /*06f0*/  LDC.64 R4, c[0x0][0x388] ;  /* 0x0000e200ff047b82 */ /* 0x002e220000000a00 */
[----:B------:R-:W-:-:S04]  /*0700*/  IMAD R7, R0, R2, R3 ;  /* 0x0000000200077224 */ /* 0x000fc800078e0203 */
[----:B0-----:R-:W-:-:S05]  /*0710*/  IMAD.WIDE R4, R7, 0x4, R4 ;  /* 0x0000000407047825 */ /* 0x001fca00078e0204 */
[----:B------:R-:W2:Y:S04]  /*0720*/  LDG.E R11, desc[UR4][R4.64+0x4] ;  /* 0x00000404040b7981 */ /* 0x000ea8000c1e1900 */
[----:B------:R-:W3:Y:S01]  /*0730*/  LDG.E R9, desc[UR4][R4.64] ;  /* 0x0000000404097981 */ /* 0x000ee2000c1e1900 */
[----:B------:R-:W-:-:S03]  /*0740*/  IMAD.WIDE.U32 R6, R2, 0x4, R4 ;  /* 0x0000000402067825 */ /* 0x000fc600078e0004 */
[----:B--2---:R0:W-:Y:S04]  /*0750*/  STG.E desc[UR4][R4.64], R11 ;  /* 0x0000000b04007986 */ /* 0x0041e8000c101904 */
[----:B---3--:R0:W-:Y:S04]  /*0760*/  STG.E desc[UR4][R4.64+0x4], R9 ;  /* 0x0000040904007986 */ /* 0x0081e8000c101904 */
[----:B------:R-:W2:Y:S04]  /*0770*/  LDG.E R15, desc[UR4][R6.64+0x4] ;  /* 0x00000404060f7981 */ /* 0x000ea8000c1e1900 */
[----:B------:R-:W3:Y:S01]  /*0780*/  LDG.E R13, desc[UR4][R6.64] ;  /* 0x00000004060d7981 */ /* 0x000ee2000c1e1900 */
[----:B------:R-:W-:-:S03]  /*0790*/  IADD3 R0, PT, PT, R0, 0x2, RZ ;  /* 0x0000000200007810 */ /* 0x000fc60007ffe0ff */
[----:B--2---:R0:W-:Y:S04]  /*07a0*/  STG.E desc[UR4][R6.64], R15 ;  /* 0x0000000f06007986 */ /* 0x0041e8000c101904 */
[----:B---3--:R0:W-:Y:S02]  /*07b0*/  STG.E desc[UR4][R6.64+0x4], R13 ;  /* 0x0000040d06007986 */ /* 0x0081e4000c101904 */
.L_x_3:
[----:B------:R-:W-:Y:S05]  /*07c0*/  @P1 EXIT ;  /* 0x000000000000194d */ /* 0x000fea0003800000 */
[----:B01----:R-:W0:Y:S01]  /*07d0*/  LDC.64 R4, c[0x0][0x388] ;  /* 0x0000e200ff047b82 */ /* 0x003e220000000a00 */
[----:B------:R-:W-:-:S04]  /*07e0*/  IMAD R3, R0, R2, R3 ;  /* 0x0000000200037224 */ /* 0x000fc800078e0203 */
[----:B0-----:R-:W-:-:S05]  /*07f0*/  IMAD.WIDE R2, R3, 0x4, R4 ;  /* 0x0000000403027825 */ /* 0x001fca00078e0204 */
[----:B------:R-:W2:Y:S04]  /*0800*/  LDG.E R7, desc[UR4][R2.64+0x4] ;  /* 0x0000040402077981 */ /* 0x000ea8000c1e1900 */
[----:B------:R-:W3:Y:S04]  /*0810*/  LDG.E R5, desc[UR4][R2.64] ;  /* 0x0000000402057981 */ /* 0x000ee8000c1e1900 */
[----:B--2---:R-:W-:Y:S04]  /*0820*/  STG.E desc[UR4][R2.64], R7 ;  /* 0x0000000702007986 */ /* 0x004fe8000c101904 */
[----:B---3--:R-:W-:Y:S01]  /*0830*/  STG.E desc[UR4][R2.64+0x4], R5 ;  /* 0x0000040502007986 */ /* 0x008fe2000c101904 */
[----:B------:R-:W-:Y:S05]  /*0840*/  EXIT ;  /* 0x000000000000794d */ /* 0x000fea0003800000 */
.L_x_4:
[----:B------:R-:W-:-:S00]  /*0850*/  BRA `(.L_x_4) ;  /* 0xfffffffc00fc7947 */ /* 0x000fc0000383ffff */
[----:B------:R-:W-:-:S00]  /*0860*/  NOP ;  /* 0x0000000000007918 */ /* 0x000fc00000000000 */
        /* <DEDUP_REMOVED lines=9> */
.L_x_5:


//--------------------- .nv.shared.reserved.0     --------------------------
	.section	.nv.shared.reserved.0,"aw",@nobits
	.weak		__nv_reservedSMEM_offset_0_alias
	.size		__nv_reservedSMEM_offset_0_alias, 0, 64
	.other		__nv_reservedSMEM_offset_0_alias,@"STO_CUDA_RESERVED_SHARED STV_DEFAULT"
__nv_reservedSMEM_offset_0_alias:
	.zero		0
	.zero		64


//--------------------- .nv.constant0._Z14oddEvenEigSortPfS_ii --------------------------
	.section	.nv.constant0._Z14oddEvenEigSortPfS_ii,"a",@progbits
	.sectionflags	@""
	.align	4
.nv.constant0._Z14oddEvenEigSortPfS_ii:
	.zero		920


//--------------------- SYMBOLS --------------------------

	.type		.nv.reservedSmem.offset0,@object
	.size		.nv.reservedSmem.offset0,0x4
